//
// Generated by NVIDIA NVVM Compiler
//
// Compiler Build ID: CL-36424714
// Cuda compilation tools, release 13.0, V13.0.88
// Based on NVVM 20.0.0
//

.version 9.0
.target sm_100
.address_size 64

	// .globl	_Z11hello_worldv
.extern .func  (.param .b32 func_retval0) vprintf
(
	.param .b64 vprintf_param_0,
	.param .b64 vprintf_param_1
)
;
.global .align 1 .b8 $str[30] = {72, 101, 108, 108, 111, 32, 102, 114, 111, 109, 32, 116, 104, 101, 32, 71, 80, 85, 44, 32, 105, 110, 100, 101, 120, 32, 37, 100, 10};

.visible .entry _Z11hello_worldv()
{
	.local .align 8 .b8 	__local_depot0[8];
	.reg .b64 	%SP;
	.reg .b64 	%SPL;
	.reg .b32 	%r<7>;
	.reg .b64 	%rd<5>;

	mov.u64 	%SPL, __local_depot0;
	cvta.local.u64 	%SP, %SPL;
	add.u64 	%rd1, %SP, 0;
	add.u64 	%rd2, %SPL, 0;
	mov.u32 	%r1, %ctaid.x;
	shl.b32 	%r2, %r1, 7;
	mov.u32 	%r3, %tid.x;
	add.s32 	%r4, %r2, %r3;
	st.local.u32 	[%rd2], %r4;
	mov.u64 	%rd3, $str;
	cvta.global.u64 	%rd4, %rd3;
	{ // callseq 0, 0
	.param .b64 param0;
	st.param.b64 	[param0], %rd4;
	.param .b64 param1;
	st.param.b64 	[param1], %rd1;
	.param .b32 retval0;
	call.uni (retval0), 
	vprintf, 
	(
	param0, 
	param1
	);
	ld.param.b32 	%r5, [retval0];
	} // callseq 0
	ret;

}


// ===== COMPILED SASS (sm_100) =====

	.target	sm_100

	.elftype	@"ET_EXEC"


//--------------------- .note.nv.tkinfo           --------------------------
	.section	.note.nv.tkinfo,"",@"SHT_NOTE"
	.sectionflags	@"SHF_NOTE_NV_TKINFO"
	.tkinfo
        /*0018*/ 	.word	0x00000002
        /*0030*/ 	.string	""
        /*0030*/ 	.string	"ptxas"
        /*0030*/ 	.string	"Cuda compilation tools, release 13.0, V13.0.88"
        /*0030*/ 	.string	"Build cuda_13.0.r13.0/compiler.36424714_0"
        /*0030*/ 	.string	"-arch sm_100 -m 64 "



//--------------------- .note.nv.cuinfo           --------------------------
	.section	.note.nv.cuinfo,"",@"SHT_NOTE"
	.sectionflags	@"SHF_NOTE_NV_CUINFO"
        /*0018*/ 	.short	0x0002
        /*001a*/ 	.short	0x0064
        /*001c*/ 	.short	0x0082
	.zero		2


//--------------------- .nv.info                  --------------------------
	.section	.nv.info,"",@"SHT_CUDA_INFO"
	.align	4


	//----- nvinfo : EIATTR_REGCOUNT
	.align		4
        /*0000*/ 	.byte	0x04, 0x2f
        /*0002*/ 	.short	(.L_2 - .L_1)
	.align		4
.L_1:
        /*0004*/ 	.word	index@(_Z11hello_worldv)
        /*0008*/ 	.word	0x00000018


	//----- nvinfo : EIATTR_FRAME_SIZE
	.align		4
.L_2:
        /*000c*/ 	.byte	0x04, 0x11
        /*000e*/ 	.short	(.L_4 - .L_3)
	.align		4
.L_3:
        /*0010*/ 	.word	index@(_Z11hello_worldv)
        /*0014*/ 	.word	0x00000008


	//----- nvinfo : EIATTR_MIN_STACK_SIZE
	.align		4
.L_4:
        /*0018*/ 	.byte	0x04, 0x12
        /*001a*/ 	.short	(.L_6 - .L_5)
	.align		4
.L_5:
        /*001c*/ 	.word	index@(_Z11hello_worldv)
        /*0020*/ 	.word	0x00000008
.L_6:


//--------------------- .nv.compat                --------------------------
	.section	.nv.compat,"",@"SHT_CUDA_COMPAT_INFO"
	.align	4
        /*0000*/ 	.byte	0x02, 0x09, 0x00, 0x00, 0x02, 0x02, 0x01, 0x00, 0x02, 0x05, 0x05, 0x00, 0x03, 0x07, 0x01, 0x01
        /*0010*/ 	.byte	0x02, 0x03, 0x00, 0x00, 0x02, 0x06, 0x01, 0x00, 0x04, 0x0b, 0x08, 0x00, 0x09, 0x00, 0x00, 0x00
        /*0020*/ 	.byte	0x00, 0x00, 0x00, 0x00


//--------------------- .nv.info._Z11hello_worldv --------------------------
	.section	.nv.info._Z11hello_worldv,"",@"SHT_CUDA_INFO"
	.sectionflags	@""
	.align	4


	//----- nvinfo : EIATTR_CUDA_API_VERSION
	.align		4
        /*0000*/ 	.byte	0x04, 0x37
        /*0002*/ 	.short	(.L_8 - .L_7)
.L_7:
        /*0004*/ 	.word	0x00000082


	//----- nvinfo : EIATTR_SPARSE_MMA_MASK
	.align		4
.L_8:
        /*0008*/ 	.byte	0x03, 0x50
        /*000a*/ 	.short	0x0000


	//----- nvinfo : EIATTR_MAXREG_COUNT
	.align		4
        /*000c*/ 	.byte	0x03, 0x1b
        /*000e*/ 	.short	0x00ff


	//----- nvinfo : EIATTR_EXTERNS
	.align		4
        /*0010*/ 	.byte	0x04, 0x0f
        /*0012*/ 	.short	(.L_10 - .L_9)


	//   ....[0]....
	.align		4
.L_9:
        /*0014*/ 	.word	index@(vprintf)


	//----- nvinfo : EIATTR_MERCURY_ISA_VERSION
	.align		4
.L_10:
        /*0018*/ 	.byte	0x03, 0x5f
        /*001a*/ 	.short	0x0101


	//----- nvinfo : EIATTR_VRC_CTA_INIT_COUNT
	.align		4
        /*001c*/ 	.byte	0x02, 0x4a
	.zero		1
	.zero		1


	//----- nvinfo : EIATTR_SYSCALL_OFFSETS
	.align		4
        /*0020*/ 	.byte	0x04, 0x46
        /*0022*/ 	.short	(.L_12 - .L_11)


	//   ....[0]....
.L_11:
        /*0024*/ 	.word	0x00000100


	//----- nvinfo : EIATTR_EXIT_INSTR_OFFSETS
	.align		4
.L_12:
        /*0028*/ 	.byte	0x04, 0x1c
        /*002a*/ 	.short	(.L_14 - .L_13)


	//   ....[0]....
.L_13:
        /*002c*/ 	.word	0x00000110


	//----- nvinfo : EIATTR_SW_WAR
	.align		4
.L_14:
        /*0030*/ 	.byte	0x04, 0x36
        /*0032*/ 	.short	(.L_16 - .L_15)
.L_15:
        /*0034*/ 	.word	0x00000008
.L_16:


//--------------------- .nv.callgraph             --------------------------
	.section	.nv.callgraph,"",@"SHT_CUDA_CALLGRAPH"
	.align	4
	.sectionentsize	8
	.align		4
        /*0000*/ 	.word	0x00000000
	.align		4
        /*0004*/ 	.word	0xffffffff
	.align		4
        /*0008*/ 	.word	index@(_Z11hello_worldv)
	.align		4
        /*000c*/ 	.word	index@(vprintf)
	.align		4
        /*0010*/ 	.word	0x00000000
	.align		4
        /*0014*/ 	.word	0xfffffffe
	.align		4
        /*0018*/ 	.word	0x00000000
	.align		4
        /*001c*/ 	.word	0xfffffffd
	.align		4
        /*0020*/ 	.word	0x00000000
	.align		4
        /*0024*/ 	.word	0xfffffffc


//--------------------- .nv.constant4             --------------------------
	.section	.nv.constant4,"a",@progbits
	.align	8
	.align		8
.nv.constant4:
        /*0000*/ 	.dword	vprintf
	.align		8
        /*0008*/ 	.dword	$str


//--------------------- .text._Z11hello_worldv    --------------------------
	.section	.text._Z11hello_worldv,"ax",@progbits
	.align	128
        .global         _Z11hello_worldv
        .type           _Z11hello_worldv,@function
        .size           _Z11hello_worldv,(.L_x_2 - _Z11hello_worldv)
        .other          _Z11hello_worldv,@"STO_CUDA_ENTRY STV_DEFAULT"
_Z11hello_worldv:
.text._Z11hello_worldv:
[----:B------:R-:W0:Y:S01]  /*0000*/  LDC R1, c[0x0][0x37c] ;  /* 0x0000df00ff017b82 */ /* 0x000e220000000800 */
[----:B------:R-:W1:Y:S01]  /*0010*/  S2R R0, SR_CTAID.X ;  /* 0x0000000000007919 */ /* 0x000e620000002500 */
[----:B------:R-:W-:Y:S01]  /*0020*/  MOV R2, 0x0 ;  /* 0x0000000000027802 */ /* 0x000fe20000000f00 */
[----:B0-----:R-:W-:Y:S01]  /*0030*/  VIADD R1, R1, 0xfffffff8 ;  /* 0xfffffff801017836 */ /* 0x001fe20000000000 */
[----:B------:R-:W0:Y:S01]  /*0040*/  LDCU UR4, c[0x0][0x2f8] ;  /* 0x00005f00ff0477ac */ /* 0x000e220008000800 */
[----:B------:R-:W1:Y:S01]  /*0050*/  S2R R3, SR_TID.X ;  /* 0x0000000000037919 */ /* 0x000e620000002100 */
[----:B------:R-:W2:Y:S01]  /*0060*/  LDCU.64 UR6, c[0x4][0x8] ;  /* 0x01000100ff0677ac */ /* 0x000ea20008000a00 */
[----:B------:R-:W3:Y:S01]  /*0070*/  LDCU UR5, c[0x0][0x2fc] ;  /* 0x00005f80ff0577ac */ /* 0x000ee20008000800 */
[----:B0-----:R-:W-:Y:S02]  /*0080*/  IADD3 R6, P0, PT, R1, UR4, RZ ;  /* 0x0000000401067c10 */ /* 0x001fe4000ff1e0ff */
[----:B--2---:R-:W-:Y:S01]  /*0090*/  MOV R4, UR6 ;  /* 0x0000000600047c02 */ /* 0x004fe20008000f00 */
[----:B------:R-:W-:Y:S01]  /*00a0*/  IMAD.U32 R5, RZ, RZ, UR7 ;  /* 0x00000007ff057e24 */ /* 0x000fe2000f8e00ff */
[----:B---3--:R-:W-:Y:S01]  /*00b0*/  IADD3.X R7, PT, PT, RZ, UR5, RZ, P0, !PT ;  /* 0x00000005ff077c10 */ /* 0x008fe200087fe4ff */
[----:B-1----:R-:W-:-:S02]  /*00c0*/  IMAD R0, R0, 0x80, R3 ;  /* 0x0000008000007824 */ /* 0x002fc400078e0203 */
[----:B------:R-:W0:Y:S03]  /*00d0*/  LDC.64 R2, c[0x4][R2] ;  /* 0x0100000002027b82 */ /* 0x000e260000000a00 */
[----:B------:R1:W-:Y:S03]  /*00e0*/  STL [R1], R0 ;  /* 0x0000000001007387 */ /* 0x0003e60000100800 */
[----:B------:R-:W-:-:S07]  /*00f0*/  LEPC R20, `(.L_x_0) ;  /* 0x000000001014794e */ /* 0x000fce0000000000 */
[----:B01----:R-:W-:Y:S05]  /*0100*/  CALL.ABS.NOINC R2 ;  /* 0x0000000002007343 */ /* 0x003fea0003c00000 */
.L_x_0:
[----:B------:R-:W-:Y:S05]  /*0110*/  EXIT ;  /* 0x000000000000794d */ /* 0x000fea0003800000 */
.L_x_1:
[----:B------:R-:W-:-:S00]  /*0120*/  BRA `(.L_x_1) ;  /* 0xfffffffc00fc7947 */ /* 0x000fc0000383ffff */
[----:B------:R-:W-:-:S00]  /*0130*/  NOP ;  /* 0x0000000000007918 */ /* 0x000fc00000000000 */
        /* <DEDUP_REMOVED lines=12> */
.L_x_2:


//--------------------- .nv.global.init           --------------------------
	.section	.nv.global.init,"aw",@progbits
.nv.global.init:
	.type		$str,@object
	.size		$str,(.L_0 - $str)
$str:
        /*0000*/ 	.byte	0x48, 0x65, 0x6c, 0x6c, 0x6f, 0x20, 0x66, 0x72, 0x6f, 0x6d, 0x20, 0x74, 0x68, 0x65, 0x20, 0x47
        /*0010*/ 	.byte	0x50, 0x55, 0x2c, 0x20, 0x69, 0x6e, 0x64, 0x65, 0x78, 0x20, 0x25, 0x64, 0x0a, 0x00
.L_0:


//--------------------- .nv.shared.reserved.0     --------------------------
	.section	.nv.shared.reserved.0,"aw",@nobits
	.weak		__nv_reservedSMEM_offset_0_alias
	.size		__nv_reservedSMEM_offset_0_alias, 0, 64
	.other		__nv_reservedSMEM_offset_0_alias,@"STO_CUDA_RESERVED_SHARED STV_DEFAULT"
__nv_reservedSMEM_offset_0_alias:
	.zero		0
	.zero		64


//--------------------- .nv.constant0._Z11hello_worldv --------------------------
	.section	.nv.constant0._Z11hello_worldv,"a",@progbits
	.sectionflags	@""
	.align	4
.nv.constant0._Z11hello_worldv:
	.zero		896


//--------------------- SYMBOLS --------------------------

	.type		.nv.reservedSmem.offset0,@object
	.size		.nv.reservedSmem.offset0,0x4
	.type		vprintf,@function
